//
// Generated by NVIDIA NVVM Compiler
//
// Compiler Build ID: CL-36424714
// Cuda compilation tools, release 13.0, V13.0.88
// Based on NVVM 20.0.0
//

.version 9.0
.target sm_100
.address_size 64

	// .globl	_Z14compute_kernelPKfS0_Pfffi

.visible .entry _Z14compute_kernelPKfS0_Pfffi(
	.param .u64 .ptr .align 1 _Z14compute_kernelPKfS0_Pfffi_param_0,
	.param .u64 .ptr .align 1 _Z14compute_kernelPKfS0_Pfffi_param_1,
	.param .u64 .ptr .align 1 _Z14compute_kernelPKfS0_Pfffi_param_2,
	.param .f32 _Z14compute_kernelPKfS0_Pfffi_param_3,
	.param .f32 _Z14compute_kernelPKfS0_Pfffi_param_4,
	.param .u32 _Z14compute_kernelPKfS0_Pfffi_param_5
)
{
	.reg .pred 	%p<2>;
	.reg .b32 	%r<6>;
	.reg .b32 	%f<7>;
	.reg .b64 	%rd<11>;

	ld.param.u64 	%rd1, [_Z14compute_kernelPKfS0_Pfffi_param_0];
	ld.param.u64 	%rd2, [_Z14compute_kernelPKfS0_Pfffi_param_1];
	ld.param.u64 	%rd3, [_Z14compute_kernelPKfS0_Pfffi_param_2];
	ld.param.f32 	%f1, [_Z14compute_kernelPKfS0_Pfffi_param_3];
	ld.param.f32 	%f2, [_Z14compute_kernelPKfS0_Pfffi_param_4];
	ld.param.u32 	%r2, [_Z14compute_kernelPKfS0_Pfffi_param_5];
	mov.u32 	%r3, %ctaid.x;
	mov.u32 	%r4, %ntid.x;
	mov.u32 	%r5, %tid.x;
	mad.lo.s32 	%r1, %r3, %r4, %r5;
	setp.ge.s32 	%p1, %r1, %r2;
	@%p1 bra 	$L__BB0_2;
	cvta.to.global.u64 	%rd4, %rd1;
	cvta.to.global.u64 	%rd5, %rd2;
	cvta.to.global.u64 	%rd6, %rd3;
	mul.wide.s32 	%rd7, %r1, 4;
	add.s64 	%rd8, %rd4, %rd7;
	ld.global.f32 	%f3, [%rd8];
	add.s64 	%rd9, %rd5, %rd7;
	ld.global.f32 	%f4, [%rd9];
	mul.f32 	%f5, %f2, %f4;
	fma.rn.f32 	%f6, %f1, %f3, %f5;
	add.s64 	%rd10, %rd6, %rd7;
	st.global.f32 	[%rd10], %f6;
$L__BB0_2:
	ret;

}


// ===== COMPILED SASS (sm_100) =====

	.target	sm_100

	.elftype	@"ET_EXEC"


//--------------------- .note.nv.tkinfo           --------------------------
	.section	.note.nv.tkinfo,"",@"SHT_NOTE"
	.sectionflags	@"SHF_NOTE_NV_TKINFO"
	.tkinfo
        /*0018*/ 	.word	0x00000002
        /*0030*/ 	.string	""
        /*0030*/ 	.string	"ptxas"
        /*0030*/ 	.string	"Cuda compilation tools, release 13.0, V13.0.88"
        /*0030*/ 	.string	"Build cuda_13.0.r13.0/compiler.36424714_0"
        /*0030*/ 	.string	"-arch sm_100 -m 64 "



//--------------------- .note.nv.cuinfo           --------------------------
	.section	.note.nv.cuinfo,"",@"SHT_NOTE"
	.sectionflags	@"SHF_NOTE_NV_CUINFO"
        /*0018*/ 	.short	0x0002
        /*001a*/ 	.short	0x0064
        /*001c*/ 	.short	0x0082
	.zero		2


//--------------------- .nv.info                  --------------------------
	.section	.nv.info,"",@"SHT_CUDA_INFO"
	.align	4


	//----- nvinfo : EIATTR_REGCOUNT
	.align		4
        /*0000*/ 	.byte	0x04, 0x2f
        /*0002*/ 	.short	(.L_1 - .L_0)
	.align		4
.L_0:
        /*0004*/ 	.word	index@(_Z14compute_kernelPKfS0_Pfffi)
        /*0008*/ 	.word	0x0000000e


	//----- nvinfo : EIATTR_FRAME_SIZE
	.align		4
.L_1:
        /*000c*/ 	.byte	0x04, 0x11
        /*000e*/ 	.short	(.L_3 - .L_2)
	.align		4
.L_2:
        /*0010*/ 	.word	index@(_Z14compute_kernelPKfS0_Pfffi)
        /*0014*/ 	.word	0x00000000


	//----- nvinfo : EIATTR_MIN_STACK_SIZE
	.align		4
.L_3:
        /*0018*/ 	.byte	0x04, 0x12
        /*001a*/ 	.short	(.L_5 - .L_4)
	.align		4
.L_4:
        /*001c*/ 	.word	index@(_Z14compute_kernelPKfS0_Pfffi)
        /*0020*/ 	.word	0x00000000
.L_5:


//--------------------- .nv.compat                --------------------------
	.section	.nv.compat,"",@"SHT_CUDA_COMPAT_INFO"
	.align	4
        /*0000*/ 	.byte	0x02, 0x09, 0x00, 0x00, 0x02, 0x02, 0x01, 0x00, 0x02, 0x05, 0x05, 0x00, 0x03, 0x07, 0x01, 0x01
        /*0010*/ 	.byte	0x02, 0x03, 0x00, 0x00, 0x02, 0x06, 0x01, 0x00, 0x04, 0x0b, 0x08, 0x00, 0x09, 0x00, 0x00, 0x00
        /*0020*/ 	.byte	0x00, 0x00, 0x00, 0x00


//--------------------- .nv.info._Z14compute_kernelPKfS0_Pfffi --------------------------
	.section	.nv.info._Z14compute_kernelPKfS0_Pfffi,"",@"SHT_CUDA_INFO"
	.sectionflags	@""
	.align	4


	//----- nvinfo : EIATTR_CUDA_API_VERSION
	.align		4
        /*0000*/ 	.byte	0x04, 0x37
        /*0002*/ 	.short	(.L_7 - .L_6)
.L_6:
        /*0004*/ 	.word	0x00000082


	//----- nvinfo : EIATTR_KPARAM_INFO
	.align		4
.L_7:
        /*0008*/ 	.byte	0x04, 0x17
        /*000a*/ 	.short	(.L_9 - .L_8)
.L_8:
        /*000c*/ 	.word	0x00000000
        /*0010*/ 	.short	0x0005
        /*0012*/ 	.short	0x0020
        /*0014*/ 	.byte	0x00, 0xf0, 0x11, 0x00


	//----- nvinfo : EIATTR_KPARAM_INFO
	.align		4
.L_9:
        /*0018*/ 	.byte	0x04, 0x17
        /*001a*/ 	.short	(.L_11 - .L_10)
.L_10:
        /*001c*/ 	.word	0x00000000
        /*0020*/ 	.short	0x0004
        /*0022*/ 	.short	0x001c
        /*0024*/ 	.byte	0x00, 0xf0, 0x11, 0x00


	//----- nvinfo : EIATTR_KPARAM_INFO
	.align		4
.L_11:
        /*0028*/ 	.byte	0x04, 0x17
        /*002a*/ 	.short	(.L_13 - .L_12)
.L_12:
        /*002c*/ 	.word	0x00000000
        /*0030*/ 	.short	0x0003
        /*0032*/ 	.short	0x0018
        /*0034*/ 	.byte	0x00, 0xf0, 0x11, 0x00


	//----- nvinfo : EIATTR_KPARAM_INFO
	.align		4
.L_13:
        /*0038*/ 	.byte	0x04, 0x17
        /*003a*/ 	.short	(.L_15 - .L_14)
.L_14:
        /*003c*/ 	.word	0x00000000
        /*0040*/ 	.short	0x0002
        /*0042*/ 	.short	0x0010
        /*0044*/ 	.byte	0x00, 0xf5, 0x21, 0x00


	//----- nvinfo : EIATTR_KPARAM_INFO
	.align		4
.L_15:
        /*0048*/ 	.byte	0x04, 0x17
        /*004a*/ 	.short	(.L_17 - .L_16)
.L_16:
        /*004c*/ 	.word	0x00000000
        /*0050*/ 	.short	0x0001
        /*0052*/ 	.short	0x0008
        /*0054*/ 	.byte	0x00, 0xf5, 0x21, 0x00


	//----- nvinfo : EIATTR_KPARAM_INFO
	.align		4
.L_17:
        /*0058*/ 	.byte	0x04, 0x17
        /*005a*/ 	.short	(.L_19 - .L_18)
.L_18:
        /*005c*/ 	.word	0x00000000
        /*0060*/ 	.short	0x0000
        /*0062*/ 	.short	0x0000
        /*0064*/ 	.byte	0x00, 0xf5, 0x21, 0x00


	//----- nvinfo : EIATTR_SPARSE_MMA_MASK
	.align		4
.L_19:
        /*0068*/ 	.byte	0x03, 0x50
        /*006a*/ 	.short	0x0000


	//----- nvinfo : EIATTR_MAXREG_COUNT
	.align		4
        /*006c*/ 	.byte	0x03, 0x1b
        /*006e*/ 	.short	0x00ff


	//----- nvinfo : EIATTR_MERCURY_ISA_VERSION
	.align		4
        /*0070*/ 	.byte	0x03, 0x5f
        /*0072*/ 	.short	0x0101


	//----- nvinfo : EIATTR_VRC_CTA_INIT_COUNT
	.align		4
        /*0074*/ 	.byte	0x02, 0x4a
	.zero		1
	.zero		1


	//----- nvinfo : EIATTR_EXIT_INSTR_OFFSETS
	.align		4
        /*0078*/ 	.byte	0x04, 0x1c
        /*007a*/ 	.short	(.L_21 - .L_20)


	//   ....[0]....
.L_20:
        /*007c*/ 	.word	0x00000070


	//   ....[1]....
        /*0080*/ 	.word	0x00000150


	//----- nvinfo : EIATTR_CBANK_PARAM_SIZE
	.align		4
.L_21:
        /*0084*/ 	.byte	0x03, 0x19
        /*0086*/ 	.short	0x0024


	//----- nvinfo : EIATTR_PARAM_CBANK
	.align		4
        /*0088*/ 	.byte	0x04, 0x0a
        /*008a*/ 	.short	(.L_23 - .L_22)
	.align		4
.L_22:
        /*008c*/ 	.word	index@(.nv.constant0._Z14compute_kernelPKfS0_Pfffi)
        /*0090*/ 	.short	0x0380
        /*0092*/ 	.short	0x0024


	//----- nvinfo : EIATTR_SW_WAR
	.align		4
.L_23:
        /*0094*/ 	.byte	0x04, 0x36
        /*0096*/ 	.short	(.L_25 - .L_24)
.L_24:
        /*0098*/ 	.word	0x00000008
.L_25:


//--------------------- .nv.callgraph             --------------------------
	.section	.nv.callgraph,"",@"SHT_CUDA_CALLGRAPH"
	.align	4
	.sectionentsize	8
	.align		4
        /*0000*/ 	.word	0x00000000
	.align		4
        /*0004*/ 	.word	0xffffffff
	.align		4
        /*0008*/ 	.word	0x00000000
	.align		4
        /*000c*/ 	.word	0xfffffffe
	.align		4
        /*0010*/ 	.word	0x00000000
	.align		4
        /*0014*/ 	.word	0xfffffffd
	.align		4
        /*0018*/ 	.word	0x00000000
	.align		4
        /*001c*/ 	.word	0xfffffffc


//--------------------- .text._Z14compute_kernelPKfS0_Pfffi --------------------------
	.section	.text._Z14compute_kernelPKfS0_Pfffi,"ax",@progbits
	.align	128
        .global         _Z14compute_kernelPKfS0_Pfffi
        .type           _Z14compute_kernelPKfS0_Pfffi,@function
        .size           _Z14compute_kernelPKfS0_Pfffi,(.L_x_1 - _Z14compute_kernelPKfS0_Pfffi)
        .other          _Z14compute_kernelPKfS0_Pfffi,@"STO_CUDA_ENTRY STV_DEFAULT"
_Z14compute_kernelPKfS0_Pfffi:
.text._Z14compute_kernelPKfS0_Pfffi:
[----:B------:R-:W-:Y:S01]  /*0000*/  LDC R1, c[0x0][0x37c] ;  /* 0x0000df00ff017b82 */ /* 0x000fe20000000800 */
[----:B------:R-:W0:Y:S07]  /*0010*/  S2R R0, SR_TID.X ;  /* 0x0000000000007919 */ /* 0x000e2e0000002100 */
[----:B------:R-:W0:Y:S01]  /*0020*/  S2UR UR4, SR_CTAID.X ;  /* 0x00000000000479c3 */ /* 0x000e220000002500 */
[----:B------:R-:W1:Y:S07]  /*0030*/  LDCU UR5, c[0x0][0x3a0] ;  /* 0x00007400ff0577ac */ /* 0x000e6e0008000800 */
[----:B------:R-:W0:Y:S02]  /*0040*/  LDC R9, c[0x0][0x360] ;  /* 0x0000d800ff097b82 */ /* 0x000e240000000800 */
[----:B0-----:R-:W-:-:S05]  /*0050*/  IMAD R9, R9, UR4, R0 ;  /* 0x0000000409097c24 */ /* 0x001fca000f8e0200 */
[----:B-1----:R-:W-:-:S13]  /*0060*/  ISETP.GE.AND P0, PT, R9, UR5, PT ;  /* 0x0000000509007c0c */ /* 0x002fda000bf06270 */
[----:B------:R-:W-:Y:S05]  /*0070*/  @P0 EXIT ;  /* 0x000000000000094d */ /* 0x000fea0003800000 */
[----:B------:R-:W0:Y:S01]  /*0080*/  LDC.64 R4, c[0x0][0x388] ;  /* 0x0000e200ff047b82 */ /* 0x000e220000000a00 */
[----:B------:R-:W1:Y:S01]  /*0090*/  LDCU.64 UR4, c[0x0][0x358] ;  /* 0x00006b00ff0477ac */ /* 0x000e620008000a00 */
[----:B------:R-:W2:Y:S06]  /*00a0*/  LDCU.64 UR6, c[0x0][0x398] ;  /* 0x00007300ff0677ac */ /* 0x000eac0008000a00 */
[----:B------:R-:W3:Y:S08]  /*00b0*/  LDC.64 R2, c[0x0][0x380] ;  /* 0x0000e000ff027b82 */ /* 0x000ef00000000a00 */
[----:B------:R-:W4:Y:S01]  /*00c0*/  LDC.64 R6, c[0x0][0x390] ;  /* 0x0000e400ff067b82 */ /* 0x000f220000000a00 */
[----:B0-----:R-:W-:-:S06]  /*00d0*/  IMAD.WIDE R4, R9, 0x4, R4 ;  /* 0x0000000409047825 */ /* 0x001fcc00078e0204 */
[----:B-1----:R-:W2:Y:S01]  /*00e0*/  LDG.E R4, desc[UR4][R4.64] ;  /* 0x0000000404047981 */ /* 0x002ea2000c1e1900 */
[----:B---3--:R-:W-:-:S06]  /*00f0*/  IMAD.WIDE R2, R9, 0x4, R2 ;  /* 0x0000000409027825 */ /* 0x008fcc00078e0202 */
[----:B------:R-:W3:Y:S01]  /*0100*/  LDG.E R2, desc[UR4][R2.64] ;  /* 0x0000000402027981 */ /* 0x000ee2000c1e1900 */
[----:B----4-:R-:W-:-:S04]  /*0110*/  IMAD.WIDE R6, R9, 0x4, R6 ;  /* 0x0000000409067825 */ /* 0x010fc800078e0206 */
[----:B--2---:R-:W-:-:S04]  /*0120*/  FMUL R11, R4, UR7 ;  /* 0x00000007040b7c20 */ /* 0x004fc80008400000 */
[----:B---3--:R-:W-:-:S05]  /*0130*/  FFMA R11, R2, UR6, R11 ;  /* 0x00000006020b7c23 */ /* 0x008fca000800000b */
[----:B------:R-:W-:Y:S01]  /*0140*/  STG.E desc[UR4][R6.64], R11 ;  /* 0x0000000b06007986 */ /* 0x000fe2000c101904 */
[----:B------:R-:W-:Y:S05]  /*0150*/  EXIT ;  /* 0x000000000000794d */ /* 0x000fea0003800000 */
.L_x_0:
[----:B------:R-:W-:-:S00]  /*0160*/  BRA `(.L_x_0) ;  /* 0xfffffffc00fc7947 */ /* 0x000fc0000383ffff */
[----:B------:R-:W-:-:S00]  /*0170*/  NOP ;  /* 0x0000000000007918 */ /* 0x000fc00000000000 */
        /* <DEDUP_REMOVED lines=8> */
.L_x_1:


//--------------------- .nv.shared.reserved.0     --------------------------
	.section	.nv.shared.reserved.0,"aw",@nobits
	.weak		__nv_reservedSMEM_offset_0_alias
	.size		__nv_reservedSMEM_offset_0_alias, 0, 64
	.other		__nv_reservedSMEM_offset_0_alias,@"STO_CUDA_RESERVED_SHARED STV_DEFAULT"
__nv_reservedSMEM_offset_0_alias:
	.zero		0
	.zero		64


//--------------------- .nv.constant0._Z14compute_kernelPKfS0_Pfffi --------------------------
	.section	.nv.constant0._Z14compute_kernelPKfS0_Pfffi,"a",@progbits
	.sectionflags	@""
	.align	4
.nv.constant0._Z14compute_kernelPKfS0_Pfffi:
	.zero		932


//--------------------- SYMBOLS --------------------------

	.type		.nv.reservedSmem.offset0,@object
	.size		.nv.reservedSmem.offset0,0x4
